//
// Generated by NVIDIA NVVM Compiler
//
// Compiler Build ID: CL-36424714
// Cuda compilation tools, release 13.0, V13.0.88
// Based on NVVM 20.0.0
//

.version 9.0
.target sm_100
.address_size 64

	// .globl	_Z8mykernelPiS_S_ii

.visible .entry _Z8mykernelPiS_S_ii(
	.param .u64 .ptr .align 1 _Z8mykernelPiS_S_ii_param_0,
	.param .u64 .ptr .align 1 _Z8mykernelPiS_S_ii_param_1,
	.param .u64 .ptr .align 1 _Z8mykernelPiS_S_ii_param_2,
	.param .u32 _Z8mykernelPiS_S_ii_param_3,
	.param .u32 _Z8mykernelPiS_S_ii_param_4
)
{
	.reg .pred 	%p<4>;
	.reg .b32 	%r<15>;
	.reg .b64 	%rd<11>;

	ld.param.u64 	%rd1, [_Z8mykernelPiS_S_ii_param_0];
	ld.param.u64 	%rd2, [_Z8mykernelPiS_S_ii_param_1];
	ld.param.u64 	%rd3, [_Z8mykernelPiS_S_ii_param_2];
	ld.param.u32 	%r4, [_Z8mykernelPiS_S_ii_param_3];
	ld.param.u32 	%r3, [_Z8mykernelPiS_S_ii_param_4];
	mov.u32 	%r5, %ctaid.y;
	mov.u32 	%r6, %ntid.y;
	mov.u32 	%r7, %tid.y;
	mad.lo.s32 	%r1, %r5, %r6, %r7;
	mov.u32 	%r8, %ctaid.x;
	mov.u32 	%r9, %ntid.x;
	mov.u32 	%r10, %tid.x;
	mad.lo.s32 	%r2, %r8, %r9, %r10;
	setp.ge.s32 	%p1, %r1, %r4;
	setp.ge.s32 	%p2, %r2, %r3;
	or.pred  	%p3, %p1, %p2;
	@%p3 bra 	$L__BB0_2;
	cvta.to.global.u64 	%rd4, %rd1;
	cvta.to.global.u64 	%rd5, %rd2;
	cvta.to.global.u64 	%rd6, %rd3;
	mad.lo.s32 	%r11, %r3, %r1, %r2;
	mul.wide.s32 	%rd7, %r11, 4;
	add.s64 	%rd8, %rd4, %rd7;
	ld.global.u32 	%r12, [%rd8];
	add.s64 	%rd9, %rd5, %rd7;
	ld.global.u32 	%r13, [%rd9];
	mul.lo.s32 	%r14, %r13, %r12;
	add.s64 	%rd10, %rd6, %rd7;
	st.global.u32 	[%rd10], %r14;
$L__BB0_2:
	ret;

}


// ===== COMPILED SASS (sm_100) =====

	.target	sm_100

	.elftype	@"ET_EXEC"


//--------------------- .note.nv.tkinfo           --------------------------
	.section	.note.nv.tkinfo,"",@"SHT_NOTE"
	.sectionflags	@"SHF_NOTE_NV_TKINFO"
	.tkinfo
        /*0018*/ 	.word	0x00000002
        /*0030*/ 	.string	""
        /*0030*/ 	.string	"ptxas"
        /*0030*/ 	.string	"Cuda compilation tools, release 13.0, V13.0.88"
        /*0030*/ 	.string	"Build cuda_13.0.r13.0/compiler.36424714_0"
        /*0030*/ 	.string	"-arch sm_100 -m 64 "



//--------------------- .note.nv.cuinfo           --------------------------
	.section	.note.nv.cuinfo,"",@"SHT_NOTE"
	.sectionflags	@"SHF_NOTE_NV_CUINFO"
        /*0018*/ 	.short	0x0002
        /*001a*/ 	.short	0x0064
        /*001c*/ 	.short	0x0082
	.zero		2


//--------------------- .nv.info                  --------------------------
	.section	.nv.info,"",@"SHT_CUDA_INFO"
	.align	4


	//----- nvinfo : EIATTR_REGCOUNT
	.align		4
        /*0000*/ 	.byte	0x04, 0x2f
        /*0002*/ 	.short	(.L_1 - .L_0)
	.align		4
.L_0:
        /*0004*/ 	.word	index@(_Z8mykernelPiS_S_ii)
        /*0008*/ 	.word	0x0000000c


	//----- nvinfo : EIATTR_FRAME_SIZE
	.align		4
.L_1:
        /*000c*/ 	.byte	0x04, 0x11
        /*000e*/ 	.short	(.L_3 - .L_2)
	.align		4
.L_2:
        /*0010*/ 	.word	index@(_Z8mykernelPiS_S_ii)
        /*0014*/ 	.word	0x00000000


	//----- nvinfo : EIATTR_MIN_STACK_SIZE
	.align		4
.L_3:
        /*0018*/ 	.byte	0x04, 0x12
        /*001a*/ 	.short	(.L_5 - .L_4)
	.align		4
.L_4:
        /*001c*/ 	.word	index@(_Z8mykernelPiS_S_ii)
        /*0020*/ 	.word	0x00000000
.L_5:


//--------------------- .nv.compat                --------------------------
	.section	.nv.compat,"",@"SHT_CUDA_COMPAT_INFO"
	.align	4
        /*0000*/ 	.byte	0x02, 0x09, 0x00, 0x00, 0x02, 0x02, 0x01, 0x00, 0x02, 0x05, 0x05, 0x00, 0x03, 0x07, 0x01, 0x01
        /*0010*/ 	.byte	0x02, 0x03, 0x00, 0x00, 0x02, 0x06, 0x01, 0x00, 0x04, 0x0b, 0x08, 0x00, 0x09, 0x00, 0x00, 0x00
        /*0020*/ 	.byte	0x00, 0x00, 0x00, 0x00


//--------------------- .nv.info._Z8mykernelPiS_S_ii --------------------------
	.section	.nv.info._Z8mykernelPiS_S_ii,"",@"SHT_CUDA_INFO"
	.sectionflags	@""
	.align	4


	//----- nvinfo : EIATTR_CUDA_API_VERSION
	.align		4
        /*0000*/ 	.byte	0x04, 0x37
        /*0002*/ 	.short	(.L_7 - .L_6)
.L_6:
        /*0004*/ 	.word	0x00000082


	//----- nvinfo : EIATTR_KPARAM_INFO
	.align		4
.L_7:
        /*0008*/ 	.byte	0x04, 0x17
        /*000a*/ 	.short	(.L_9 - .L_8)
.L_8:
        /*000c*/ 	.word	0x00000000
        /*0010*/ 	.short	0x0004
        /*0012*/ 	.short	0x001c
        /*0014*/ 	.byte	0x00, 0xf0, 0x11, 0x00


	//----- nvinfo : EIATTR_KPARAM_INFO
	.align		4
.L_9:
        /*0018*/ 	.byte	0x04, 0x17
        /*001a*/ 	.short	(.L_11 - .L_10)
.L_10:
        /*001c*/ 	.word	0x00000000
        /*0020*/ 	.short	0x0003
        /*0022*/ 	.short	0x0018
        /*0024*/ 	.byte	0x00, 0xf0, 0x11, 0x00


	//----- nvinfo : EIATTR_KPARAM_INFO
	.align		4
.L_11:
        /*0028*/ 	.byte	0x04, 0x17
        /*002a*/ 	.short	(.L_13 - .L_12)
.L_12:
        /*002c*/ 	.word	0x00000000
        /*0030*/ 	.short	0x0002
        /*0032*/ 	.short	0x0010
        /*0034*/ 	.byte	0x00, 0xf5, 0x21, 0x00


	//----- nvinfo : EIATTR_KPARAM_INFO
	.align		4
.L_13:
        /*0038*/ 	.byte	0x04, 0x17
        /*003a*/ 	.short	(.L_15 - .L_14)
.L_14:
        /*003c*/ 	.word	0x00000000
        /*0040*/ 	.short	0x0001
        /*0042*/ 	.short	0x0008
        /*0044*/ 	.byte	0x00, 0xf5, 0x21, 0x00


	//----- nvinfo : EIATTR_KPARAM_INFO
	.align		4
.L_15:
        /*0048*/ 	.byte	0x04, 0x17
        /*004a*/ 	.short	(.L_17 - .L_16)
.L_16:
        /*004c*/ 	.word	0x00000000
        /*0050*/ 	.short	0x0000
        /*0052*/ 	.short	0x0000
        /*0054*/ 	.byte	0x00, 0xf5, 0x21, 0x00


	//----- nvinfo : EIATTR_SPARSE_MMA_MASK
	.align		4
.L_17:
        /*0058*/ 	.byte	0x03, 0x50
        /*005a*/ 	.short	0x0000


	//----- nvinfo : EIATTR_MAXREG_COUNT
	.align		4
        /*005c*/ 	.byte	0x03, 0x1b
        /*005e*/ 	.short	0x00ff


	//----- nvinfo : EIATTR_MERCURY_ISA_VERSION
	.align		4
        /*0060*/ 	.byte	0x03, 0x5f
        /*0062*/ 	.short	0x0101


	//----- nvinfo : EIATTR_VRC_CTA_INIT_COUNT
	.align		4
        /*0064*/ 	.byte	0x02, 0x4a
	.zero		1
	.zero		1


	//----- nvinfo : EIATTR_EXIT_INSTR_OFFSETS
	.align		4
        /*0068*/ 	.byte	0x04, 0x1c
        /*006a*/ 	.short	(.L_19 - .L_18)


	//   ....[0]....
.L_18:
        /*006c*/ 	.word	0x000000c0


	//   ....[1]....
        /*0070*/ 	.word	0x00000190


	//----- nvinfo : EIATTR_CBANK_PARAM_SIZE
	.align		4
.L_19:
        /*0074*/ 	.byte	0x03, 0x19
        /*0076*/ 	.short	0x0020


	//----- nvinfo : EIATTR_PARAM_CBANK
	.align		4
        /*0078*/ 	.byte	0x04, 0x0a
        /*007a*/ 	.short	(.L_21 - .L_20)
	.align		4
.L_20:
        /*007c*/ 	.word	index@(.nv.constant0._Z8mykernelPiS_S_ii)
        /*0080*/ 	.short	0x0380
        /*0082*/ 	.short	0x0020


	//----- nvinfo : EIATTR_SW_WAR
	.align		4
.L_21:
        /*0084*/ 	.byte	0x04, 0x36
        /*0086*/ 	.short	(.L_23 - .L_22)
.L_22:
        /*0088*/ 	.word	0x00000008
.L_23:


//--------------------- .nv.callgraph             --------------------------
	.section	.nv.callgraph,"",@"SHT_CUDA_CALLGRAPH"
	.align	4
	.sectionentsize	8
	.align		4
        /*0000*/ 	.word	0x00000000
	.align		4
        /*0004*/ 	.word	0xffffffff
	.align		4
        /*0008*/ 	.word	0x00000000
	.align		4
        /*000c*/ 	.word	0xfffffffe
	.align		4
        /*0010*/ 	.word	0x00000000
	.align		4
        /*0014*/ 	.word	0xfffffffd
	.align		4
        /*0018*/ 	.word	0x00000000
	.align		4
        /*001c*/ 	.word	0xfffffffc


//--------------------- .text._Z8mykernelPiS_S_ii --------------------------
	.section	.text._Z8mykernelPiS_S_ii,"ax",@progbits
	.align	128
        .global         _Z8mykernelPiS_S_ii
        .type           _Z8mykernelPiS_S_ii,@function
        .size           _Z8mykernelPiS_S_ii,(.L_x_1 - _Z8mykernelPiS_S_ii)
        .other          _Z8mykernelPiS_S_ii,@"STO_CUDA_ENTRY STV_DEFAULT"
_Z8mykernelPiS_S_ii:
.text._Z8mykernelPiS_S_ii:
[----:B------:R-:W-:Y:S01]  /*0000*/  LDC R1, c[0x0][0x37c] ;  /* 0x0000df00ff017b82 */ /* 0x000fe20000000800 */
[----:B------:R-:W0:Y:S07]  /*0010*/  S2R R2, SR_TID.X ;  /* 0x0000000000027919 */ /* 0x000e2e0000002100 */
[----:B------:R-:W1:Y:S01]  /*0020*/  LDC R0, c[0x0][0x364] ;  /* 0x0000d900ff007b82 */ /* 0x000e620000000800 */
[----:B------:R-:W2:Y:S01]  /*0030*/  LDCU.64 UR6, c[0x0][0x398] ;  /* 0x00007300ff0677ac */ /* 0x000ea20008000a00 */
[----:B------:R-:W1:Y:S06]  /*0040*/  S2R R3, SR_TID.Y ;  /* 0x0000000000037919 */ /* 0x000e6c0000002200 */
[----:B------:R-:W0:Y:S08]  /*0050*/  S2UR UR5, SR_CTAID.X ;  /* 0x00000000000579c3 */ /* 0x000e300000002500 */
[----:B------:R-:W0:Y:S08]  /*0060*/  LDC R7, c[0x0][0x360] ;  /* 0x0000d800ff077b82 */ /* 0x000e300000000800 */
[----:B------:R-:W1:Y:S01]  /*0070*/  S2UR UR4, SR_CTAID.Y ;  /* 0x00000000000479c3 */ /* 0x000e620000002600 */
[----:B0-----:R-:W-:-:S05]  /*0080*/  IMAD R7, R7, UR5, R2 ;  /* 0x0000000507077c24 */ /* 0x001fca000f8e0202 */
[----:B--2---:R-:W-:Y:S01]  /*0090*/  ISETP.GE.AND P0, PT, R7, UR7, PT ;  /* 0x0000000707007c0c */ /* 0x004fe2000bf06270 */
[----:B-1----:R-:W-:-:S05]  /*00a0*/  IMAD R0, R0, UR4, R3 ;  /* 0x0000000400007c24 */ /* 0x002fca000f8e0203 */
[----:B------:R-:W-:-:S13]  /*00b0*/  ISETP.GE.OR P0, PT, R0, UR6, P0 ;  /* 0x0000000600007c0c */ /* 0x000fda0008706670 */
[----:B------:R-:W-:Y:S05]  /*00c0*/  @P0 EXIT ;  /* 0x000000000000094d */ /* 0x000fea0003800000 */
[----:B------:R-:W0:Y:S01]  /*00d0*/  LDC.64 R2, c[0x0][0x380] ;  /* 0x0000e000ff027b82 */ /* 0x000e220000000a00 */
[----:B------:R-:W1:Y:S01]  /*00e0*/  LDCU.64 UR4, c[0x0][0x358] ;  /* 0x00006b00ff0477ac */ /* 0x000e620008000a00 */
[----:B------:R-:W-:-:S06]  /*00f0*/  IMAD R9, R0, UR7, R7 ;  /* 0x0000000700097c24 */ /* 0x000fcc000f8e0207 */
[----:B------:R-:W2:Y:S08]  /*0100*/  LDC.64 R4, c[0x0][0x388] ;  /* 0x0000e200ff047b82 */ /* 0x000eb00000000a00 */
[----:B------:R-:W3:Y:S01]  /*0110*/  LDC.64 R6, c[0x0][0x390] ;  /* 0x0000e400ff067b82 */ /* 0x000ee20000000a00 */
[----:B0-----:R-:W-:-:S06]  /*0120*/  IMAD.WIDE R2, R9, 0x4, R2 ;  /* 0x0000000409027825 */ /* 0x001fcc00078e0202 */
[----:B-1----:R-:W4:Y:S01]  /*0130*/  LDG.E R2, desc[UR4][R2.64] ;  /* 0x0000000402027981 */ /* 0x002f22000c1e1900 */
[----:B--2---:R-:W-:-:S06]  /*0140*/  IMAD.WIDE R4, R9, 0x4, R4 ;  /* 0x0000000409047825 */ /* 0x004fcc00078e0204 */
[----:B------:R-:W4:Y:S01]  /*0150*/  LDG.E R5, desc[UR4][R4.64] ;  /* 0x0000000404057981 */ /* 0x000f22000c1e1900 */
[----:B---3--:R-:W-:-:S04]  /*0160*/  IMAD.WIDE R6, R9, 0x4, R6 ;  /* 0x0000000409067825 */ /* 0x008fc800078e0206 */
[----:B----4-:R-:W-:-:S05]  /*0170*/  IMAD R9, R2, R5, RZ ;  /* 0x0000000502097224 */ /* 0x010fca00078e02ff */
[----:B------:R-:W-:Y:S01]  /*0180*/  STG.E desc[UR4][R6.64], R9 ;  /* 0x0000000906007986 */ /* 0x000fe2000c101904 */
[----:B------:R-:W-:Y:S05]  /*0190*/  EXIT ;  /* 0x000000000000794d */ /* 0x000fea0003800000 */
.L_x_0:
[----:B------:R-:W-:-:S00]  /*01a0*/  BRA `(.L_x_0) ;  /* 0xfffffffc00fc7947 */ /* 0x000fc0000383ffff */
[----:B------:R-:W-:-:S00]  /*01b0*/  NOP ;  /* 0x0000000000007918 */ /* 0x000fc00000000000 */
        /* <DEDUP_REMOVED lines=12> */
.L_x_1:


//--------------------- .nv.shared.reserved.0     --------------------------
	.section	.nv.shared.reserved.0,"aw",@nobits
	.weak		__nv_reservedSMEM_offset_0_alias
	.size		__nv_reservedSMEM_offset_0_alias, 0, 64
	.other		__nv_reservedSMEM_offset_0_alias,@"STO_CUDA_RESERVED_SHARED STV_DEFAULT"
__nv_reservedSMEM_offset_0_alias:
	.zero		0
	.zero		64


//--------------------- .nv.constant0._Z8mykernelPiS_S_ii --------------------------
	.section	.nv.constant0._Z8mykernelPiS_S_ii,"a",@progbits
	.sectionflags	@""
	.align	4
.nv.constant0._Z8mykernelPiS_S_ii:
	.zero		928


//--------------------- SYMBOLS --------------------------

	.type		.nv.reservedSmem.offset0,@object
	.size		.nv.reservedSmem.offset0,0x4
